	.headerflags	@"EF_CUDA_TEXMODE_UNIFIED EF_CUDA_64BIT_ADDRESS EF_CUDA_ACCELERATORS EF_CUDA_SM90 EF_CUDA_VIRTUAL_SM(EF_CUDA_SM90)"
	.elftype	@"ET_EXEC"


//--------------------- .nv.info                  --------------------------
	.section	.nv.info,"",@"SHT_CUDA_INFO"
	.align	4


	//----- nvinfo : EIATTR_REGCOUNT
	.align		4
        /*0000*/ 	.byte	0x04, 0x2f
        /*0002*/ 	.short	(.L_1 - .L_0)
	.align		4
.L_0:
        /*0004*/ 	.word	index@(triton_poi_fused_add_avg_pool2d_34)
        /*0008*/ 	.word	0x00000020


	//----- nvinfo : EIATTR_MIN_STACK_SIZE
	.align		4
.L_1:
        /*000c*/ 	.byte	0x04, 0x12
        /*000e*/ 	.short	(.L_3 - .L_2)
	.align		4
.L_2:
        /*0010*/ 	.word	index@(triton_poi_fused_add_avg_pool2d_34)
        /*0014*/ 	.word	0x00000000


	//----- nvinfo : EIATTR_FRAME_SIZE
	.align		4
.L_3:
        /*0018*/ 	.byte	0x04, 0x11
        /*001a*/ 	.short	(.L_5 - .L_4)
	.align		4
.L_4:
        /*001c*/ 	.word	index@(triton_poi_fused_add_avg_pool2d_34)
        /*0020*/ 	.word	0x00000000


	//----- nvinfo : EIATTR_MIN_STACK_SIZE
	.align		4
.L_5:
        /*0024*/ 	.byte	0x04, 0x12
        /*0026*/ 	.short	(.L_7 - .L_6)
	.align		4
.L_6:
        /*0028*/ 	.word	index@(triton_poi_fused_add_avg_pool2d_34)
        /*002c*/ 	.word	0x00000000
.L_7:


//--------------------- .nv.info.triton_poi_fused_add_avg_pool2d_34 --------------------------
	.section	.nv.info.triton_poi_fused_add_avg_pool2d_34,"",@"SHT_CUDA_INFO"
	.sectionflags	@""
	.align	4


	//----- nvinfo : EIATTR_CUDA_API_VERSION
	.align		4
        /*0000*/ 	.byte	0x04, 0x37
        /*0002*/ 	.short	(.L_9 - .L_8)
.L_8:
        /*0004*/ 	.word	0x0000007c


	//----- nvinfo : EIATTR_KPARAM_INFO
	.align		4
.L_9:
        /*0008*/ 	.byte	0x04, 0x17
        /*000a*/ 	.short	(.L_11 - .L_10)
.L_10:
        /*000c*/ 	.word	0x00000000
        /*0010*/ 	.short	0x0002
        /*0012*/ 	.short	0x0010
        /*0014*/ 	.byte	0x00, 0xf0, 0x11, 0x00


	//----- nvinfo : EIATTR_KPARAM_INFO
	.align		4
.L_11:
        /*0018*/ 	.byte	0x04, 0x17
        /*001a*/ 	.short	(.L_13 - .L_12)
.L_12:
        /*001c*/ 	.word	0x00000000
        /*0020*/ 	.short	0x0001
        /*0022*/ 	.short	0x0008
        /*0024*/ 	.byte	0x00, 0xf4, 0x21, 0x00


	//----- nvinfo : EIATTR_KPARAM_INFO
	.align		4
.L_13:
        /*0028*/ 	.byte	0x04, 0x17
        /*002a*/ 	.short	(.L_15 - .L_14)
.L_14:
        /*002c*/ 	.word	0x00000000
        /*0030*/ 	.short	0x0000
        /*0032*/ 	.short	0x0000
        /*0034*/ 	.byte	0x00, 0xf4, 0x21, 0x00


	//----- nvinfo : EIATTR_SPARSE_MMA_MASK
	.align		4
.L_15:
        /*0038*/ 	.byte	0x03, 0x50
        /*003a*/ 	.short	0x0000


	//----- nvinfo : EIATTR_MAXREG_COUNT
	.align		4
        /*003c*/ 	.byte	0x03, 0x1b
        /*003e*/ 	.short	0x00ff


	//----- nvinfo : EIATTR_EXIT_INSTR_OFFSETS
	.align		4
        /*0040*/ 	.byte	0x04, 0x1c
        /*0042*/ 	.short	(.L_17 - .L_16)


	//   ....[0]....
.L_16:
        /*0044*/ 	.word	0x00000640


	//   ....[1]....
        /*0048*/ 	.word	0x00000660


	//----- nvinfo : EIATTR_REQNTID
	.align		4
.L_17:
        /*004c*/ 	.byte	0x04, 0x10
        /*004e*/ 	.short	(.L_19 - .L_18)
.L_18:
        /*0050*/ 	.word	0x00000080
        /*0054*/ 	.word	0x00000001
        /*0058*/ 	.word	0x00000001


	//----- nvinfo : EIATTR_CBANK_PARAM_SIZE
	.align		4
.L_19:
        /*005c*/ 	.byte	0x03, 0x19
        /*005e*/ 	.short	0x0014


	//----- nvinfo : EIATTR_PARAM_CBANK
	.align		4
        /*0060*/ 	.byte	0x04, 0x0a
        /*0062*/ 	.short	(.L_21 - .L_20)
	.align		4
.L_20:
        /*0064*/ 	.word	index@(.nv.constant0.triton_poi_fused_add_avg_pool2d_34)
        /*0068*/ 	.short	0x0210
        /*006a*/ 	.short	0x0014


	//----- nvinfo : EIATTR_SW_WAR
	.align		4
.L_21:
        /*006c*/ 	.byte	0x04, 0x36
        /*006e*/ 	.short	(.L_23 - .L_22)
.L_22:
        /*0070*/ 	.word	0x00000008
.L_23:


//--------------------- .nv.callgraph             --------------------------
	.section	.nv.callgraph,"",@"SHT_CUDA_CALLGRAPH"
	.align	4
	.sectionentsize	8
	.align		4
        /*0000*/ 	.word	0x00000000
	.align		4
        /*0004*/ 	.word	0xffffffff
	.align		4
        /*0008*/ 	.word	0x00000000
	.align		4
        /*000c*/ 	.word	0xfffffffe
	.align		4
        /*0010*/ 	.word	0x00000000
	.align		4
        /*0014*/ 	.word	0xfffffffd
	.align		4
        /*0018*/ 	.word	0x00000000
	.align		4
        /*001c*/ 	.word	0xfffffffc


//--------------------- .text.triton_poi_fused_add_avg_pool2d_34 --------------------------
	.section	.text.triton_poi_fused_add_avg_pool2d_34,"ax",@progbits
	.align	128
        .global         triton_poi_fused_add_avg_pool2d_34
        .type           triton_poi_fused_add_avg_pool2d_34,@function
        .size           triton_poi_fused_add_avg_pool2d_34,(.L_x_1 - triton_poi_fused_add_avg_pool2d_34)
        .other          triton_poi_fused_add_avg_pool2d_34,@"STO_CUDA_ENTRY STV_DEFAULT"
triton_poi_fused_add_avg_pool2d_34:
.text.triton_poi_fused_add_avg_pool2d_34:
[----:B------:R-:W0:Y:S01]  /*0000*/  LDC R1, c[0x0][0x28] ;  /* 0x00000a00ff017b82 */ /* 0x000e220000000800 */
[----:B------:R-:W1:Y:S07]  /*0010*/  S2R R17, SR_TID.X ;  /* 0x0000000000117919 */ /* 0x000e6e0000002100 */
[----:B------:R-:W2:Y:S01]  /*0020*/  LDC.64 R4, c[0x0][0x218] ;  /* 0x00008600ff047b82 */ /* 0x000ea20000000a00 */
[----:B------:R-:W-:Y:S01]  /*0030*/  HFMA2.MMA R13, -RZ, RZ, 0, 0 ;  /* 0x00000000ff0d7435 */ /* 0x000fe200000001ff */
[----:B------:R-:W-:Y:S01]  /*0040*/  IMAD.MOV.U32 R14, RZ, RZ, RZ ;  /* 0x000000ffff0e7224 */ /* 0x000fe200078e00ff */
[----:B------:R-:W3:Y:S01]  /*0050*/  S2R R0, SR_CTAID.X ;  /* 0x0000000000007919 */ /* 0x000ee20000002500 */
[----:B------:R-:W-:Y:S01]  /*0060*/  ULDC.64 UR4, c[0x0][0x208] ;  /* 0x0000820000047ab9 */ /* 0x000fe20000000a00 */
[----:B-1----:R-:W-:-:S02]  /*0070*/  LOP3.LUT R17, R17, 0x7f, RZ, 0xc0, !PT ;  /* 0x0000007f11117812 */ /* 0x002fc400078ec0ff */
[----:B---3--:R-:W-:-:S03]  /*0080*/  SHF.R.S32.HI R2, RZ, 0x18, R0 ;  /* 0x00000018ff027819 */ /* 0x008fc60000011400 */
[----:B------:R-:W-:Y:S01]  /*0090*/  IMAD R17, R0, 0x80, R17 ;  /* 0x0000008000117824 */ /* 0x000fe200078e0211 */
[----:B------:R-:W-:-:S04]  /*00a0*/  SGXT R0, R2, 0x1 ;  /* 0x000000010200781a */ /* 0x000fc80000000200 */
[----:B------:R-:W-:Y:S02]  /*00b0*/  ISETP.GE.AND P3, PT, R17, 0x400, PT ;  /* 0x000004001100780c */ /* 0x000fe40003f66270 */
[----:B------:R-:W-:-:S04]  /*00c0*/  LEA.HI R0, R0, R17, RZ, 0x2 ;  /* 0x0000001100007211 */ /* 0x000fc800078f10ff */
[----:B------:R-:W-:Y:S02]  /*00d0*/  SHF.R.S32.HI R9, RZ, 0x2, R0 ;  /* 0x00000002ff097819 */ /* 0x000fe40000011400 */
[----:B------:R-:W-:Y:S02]  /*00e0*/  LOP3.LUT R0, R0, 0xfffffffc, RZ, 0xc0, !PT ;  /* 0xfffffffc00007812 */ /* 0x000fe400078ec0ff */
[----:B------:R-:W-:-:S03]  /*00f0*/  LEA.HI R2, R9, R9, RZ, 0x2 ;  /* 0x0000000909027211 */ /* 0x000fc600078f10ff */
[----:B------:R-:W-:Y:S01]  /*0100*/  IMAD.IADD R15, R17, 0x1, -R0 ;  /* 0x00000001110f7824 */ /* 0x000fe200078e0a00 */
[----:B------:R-:W-:-:S04]  /*0110*/  LOP3.LUT R2, R2, 0xfffffffc, RZ, 0xc0, !PT ;  /* 0xfffffffc02027812 */ /* 0x000fc800078ec0ff */
[----:B------:R-:W-:Y:S01]  /*0120*/  SHF.L.U32 R0, R15, 0x1, RZ ;  /* 0x000000010f007819 */ /* 0x000fe200000006ff */
[----:B------:R-:W-:Y:S01]  /*0130*/  IMAD.IADD R12, R9, 0x1, -R2 ;  /* 0x00000001090c7824 */ /* 0x000fe200078e0a02 */
[----:B------:R-:W-:-:S03]  /*0140*/  ISETP.GT.AND P1, PT, R15, RZ, PT ;  /* 0x000000ff0f00720c */ /* 0x000fc60003f24270 */
[----:B------:R-:W-:Y:S01]  /*0150*/  IMAD R9, R9, 0x10, R0 ;  /* 0x0000001009097824 */ /* 0x000fe200078e0200 */
[C---:B------:R-:W-:Y:S02]  /*0160*/  ISETP.GT.AND P2, PT, R12.reuse, RZ, PT ;  /* 0x000000ff0c00720c */ /* 0x040fe40003f44270 */
[----:B------:R-:W-:Y:S01]  /*0170*/  LOP3.LUT R2, R12, R15, RZ, 0xfc, !PT ;  /* 0x0000000f0c027212 */ /* 0x000fe200078efcff */
[----:B------:R-:W-:Y:S01]  /*0180*/  VIADD R3, R9, 0xfffffff7 ;  /* 0xfffffff709037836 */ /* 0x000fe20000000000 */
[----:B------:R-:W-:Y:S01]  /*0190*/  ISETP.GT.AND P0, PT, R15, RZ, P2 ;  /* 0x000000ff0f00720c */ /* 0x000fe20001704270 */
[----:B------:R-:W-:Y:S01]  /*01a0*/  VIADD R7, R9, 0xfffffff8 ;  /* 0xfffffff809077836 */ /* 0x000fe20000000000 */
[----:B------:R-:W-:Y:S02]  /*01b0*/  ISETP.GT.AND P2, PT, R15, -0x1, P2 ;  /* 0xffffffff0f00780c */ /* 0x000fe40001744270 */
[----:B------:R-:W-:Y:S01]  /*01c0*/  ISETP.LT.AND P0, PT, R17, 0x400, P0 ;  /* 0x000004001100780c */ /* 0x000fe20000701270 */
[----:B--2---:R-:W-:Y:S01]  /*01d0*/  IMAD.WIDE R6, R7, 0x4, R4 ;  /* 0x0000000407067825 */ /* 0x004fe200078e0204 */
[----:B------:R-:W-:-:S02]  /*01e0*/  ISETP.LT.AND P2, PT, R17, 0x400, P2 ;  /* 0x000004001100780c */ /* 0x000fc40001741270 */
[----:B------:R-:W-:Y:S02]  /*01f0*/  ISETP.GT.AND P1, PT, R12, -0x1, P1 ;  /* 0xffffffff0c00780c */ /* 0x000fe40000f24270 */
[----:B------:R-:W-:Y:S01]  /*0200*/  ISETP.GT.AND P4, PT, R2, -0x1, !P3 ;  /* 0xffffffff0200780c */ /* 0x000fe20005f84270 */
[--C-:B------:R-:W-:Y:S01]  /*0210*/  IMAD.WIDE R2, R3, 0x4, R4.reuse ;  /* 0x0000000403027825 */ /* 0x100fe200078e0204 */
[----:B------:R-:W-:Y:S02]  /*0220*/  IADD3 R23, R9, -0x7, RZ ;  /* 0xfffffff909177810 */ /* 0x000fe40007ffe0ff */
[----:B------:R-:W-:Y:S01]  /*0230*/  ISETP.LT.AND P1, PT, R17, 0x400, P1 ;  /* 0x000004001100780c */ /* 0x000fe20000f21270 */
[----:B------:R-:W-:Y:S02]  /*0240*/  IMAD.MOV.U32 R16, RZ, RZ, RZ ;  /* 0x000000ffff107224 */ /* 0x000fe400078e00ff */
[----:B------:R-:W-:Y:S01]  /*0250*/  VIADD R25, R9, 0xffffffff ;  /* 0xffffffff09197836 */ /* 0x000fe20000000000 */
[----:B------:R1:W2:Y:S01]  /*0260*/  @P0 LDG.E.EL R13, desc[UR4][R2.64] ;  /* 0x00000004020d0981 */ /* 0x0002a2000c2e1900 */
[----:B------:R-:W-:Y:S01]  /*0270*/  IMAD.WIDE R22, R23, 0x4, R4 ;  /* 0x0000000417167825 */ /* 0x000fe200078e0204 */
[----:B------:R-:W-:-:S02]  /*0280*/  CS2R R18, SRZ ;  /* 0x0000000000127805 */ /* 0x000fc4000001ff00 */
[----:B------:R3:W4:Y:S01]  /*0290*/  @P2 LDG.E.EL R14, desc[UR4][R6.64] ;  /* 0x00000004060e2981 */ /* 0x000722000c2e1900 */
[--C-:B------:R-:W-:Y:S01]  /*02a0*/  IMAD.WIDE R24, R25, 0x4, R4.reuse ;  /* 0x0000000419187825 */ /* 0x100fe200078e0204 */
[----:B------:R-:W-:Y:S02]  /*02b0*/  CS2R R20, SRZ ;  /* 0x0000000000147805 */ /* 0x000fe4000001ff00 */
[----:B------:R5:W4:Y:S01]  /*02c0*/  @P2 LDG.E.EL R16, desc[UR4][R22.64] ;  /* 0x0000000416102981 */ /* 0x000b22000c2e1900 */
[C---:B------:R-:W-:Y:S01]  /*02d0*/  IMAD.WIDE R10, R9.reuse, 0x4, R4 ;  /* 0x00000004090a7825 */ /* 0x040fe200078e0204 */
[----:B------:R-:W-:Y:S01]  /*02e0*/  IADD3 R27, R9, 0x7, RZ ;  /* 0x00000007091b7810 */ /* 0x000fe20007ffe0ff */
[----:B-1----:R-:W1:Y:S01]  /*02f0*/  LDC.64 R2, c[0x0][0x210] ;  /* 0x00008400ff027b82 */ /* 0x002e620000000a00 */
[----:B------:R-:W4:Y:S01]  /*0300*/  @P1 LDG.E.EL R18, desc[UR4][R24.64] ;  /* 0x0000000418121981 */ /* 0x000f22000c2e1900 */
[----:B------:R-:W-:-:S03]  /*0310*/  VIADD R29, R9, 0x8 ;  /* 0x00000008091d7836 */ /* 0x000fc60000000000 */
[----:B------:R-:W4:Y:S01]  /*0320*/  @P4 LDG.E.EL R21, desc[UR4][R10.64] ;  /* 0x000000040a154981 */ /* 0x000f22000c2e1900 */
[----:B---3--:R-:W-:-:S03]  /*0330*/  IMAD.WIDE R6, R27, 0x4, R4 ;  /* 0x000000041b067825 */ /* 0x008fc600078e0204 */
[----:B------:R3:W4:Y:S01]  /*0340*/  @P4 LDG.E.EL R19, desc[UR4][R10.64+0x4] ;  /* 0x000004040a134981 */ /* 0x000722000c2e1900 */
[----:B-----5:R-:W-:Y:S02]  /*0350*/  VIADD R23, R9, 0x9 ;  /* 0x0000000909177836 */ /* 0x020fe40000000000 */
[--C-:B------:R-:W-:Y:S01]  /*0360*/  IMAD.WIDE R8, R29, 0x4, R4.reuse ;  /* 0x000000041d087825 */ /* 0x100fe200078e0204 */
[----:B------:R5:W4:Y:S03]  /*0370*/  @P1 LDG.E.EL R20, desc[UR4][R6.64] ;  /* 0x0000000406141981 */ /* 0x000b26000c2e1900 */
[----:B------:R-:W-:Y:S01]  /*0380*/  IMAD.WIDE R4, R23, 0x4, R4 ;  /* 0x0000000417047825 */ /* 0x000fe200078e0204 */
[----:B------:R-:W-:-:S06]  /*0390*/  CS2R R22, SRZ ;  /* 0x0000000000167805 */ /* 0x000fcc000001ff00 */
[----:B------:R-:W4:Y:S04]  /*03a0*/  @P4 LDG.E.EL R22, desc[UR4][R8.64] ;  /* 0x0000000408164981 */ /* 0x000f28000c2e1900 */
[----:B------:R1:W4:Y:S02]  /*03b0*/  @P4 LDG.E.EL R23, desc[UR4][R4.64] ;  /* 0x0000000404174981 */ /* 0x000324000c2e1900 */
[----:B-1----:R-:W-:Y:S01]  /*03c0*/  IMAD.WIDE R2, R17, 0x4, R2 ;  /* 0x0000000411027825 */ /* 0x002fe200078e0202 */
[----:B------:R-:W-:-:S06]  /*03d0*/  MOV R17, RZ ;  /* 0x000000ff00117202 */ /* 0x000fcc0000000f00 */
[----:B------:R-:W4:Y:S01]  /*03e0*/  @!P3 LDG.E R17, desc[UR4][R2.64] ;  /* 0x000000040211b981 */ /* 0x000f22000c1e1900 */
[----:B0--3--:R-:W-:Y:S02]  /*03f0*/  IMAD.SHL.U32 R11, R12, 0x2, RZ ;  /* 0x000000020c0b7824 */ /* 0x009fe400078e00ff */
[----:B------:R-:W-:Y:S02]  /*0400*/  IMAD.SHL.U32 R15, R15, 0x4, RZ ;  /* 0x000000040f0f7824 */ /* 0x000fe400078e00ff */
[--C-:B-----5:R-:W-:Y:S01]  /*0410*/  IMAD.MOV R6, RZ, RZ, -R11.reuse ;  /* 0x000000ffff067224 */ /* 0x120fe200078e0a0b */
[----:B------:R-:W-:Y:S02]  /*0420*/  IADD3 R10, -R0, 0x1, -R11 ;  /* 0x00000001000a7810 */ /* 0x000fe40007ffe90b */
[----:B------:R-:W-:Y:S02]  /*0430*/  IADD3 R0, R0, 0x2, RZ ;  /* 0x0000000200007810 */ /* 0x000fe40007ffe0ff */
[----:B------:R-:W-:Y:S01]  /*0440*/  IADD3 R11, R11, 0x2, RZ ;  /* 0x000000020b0b7810 */ /* 0x000fe20007ffe0ff */
[----:B------:R-:W-:-:S04]  /*0450*/  IMAD R15, R12, R15, R10 ;  /* 0x0000000f0c0f7224 */ /* 0x000fc800078e020a */
[----:B------:R-:W-:-:S04]  /*0460*/  IMAD.IADD R15, R0, 0x1, R15 ;  /* 0x00000001000f7824 */ /* 0x000fc800078e020f */
[----:B------:R-:W-:-:S04]  /*0470*/  IMAD R0, R0, R6, R15 ;  /* 0x0000000600007224 */ /* 0x000fc800078e020f */
[----:B------:R-:W-:-:S05]  /*0480*/  IMAD.IADD R0, R11, 0x1, R0 ;  /* 0x000000010b007824 */ /* 0x000fca00078e0200 */
[----:B------:R-:W-:-:S04]  /*0490*/  LEA R0, R11, R0, 0x1 ;  /* 0x000000000b007211 */ /* 0x000fc800078e08ff */
[----:B------:R-:W-:Y:S02]  /*04a0*/  I2FP.F32.S32 R4, R0 ;  /* 0x0000000000047245 */ /* 0x000fe40000201400 */
[----:B--2---:R-:W-:Y:S02]  /*04b0*/  SEL R13, R13, RZ, P0 ;  /* 0x000000ff0d0d7207 */ /* 0x004fe40000000000 */
[----:B------:R-:W-:Y:S02]  /*04c0*/  FSETP.GT.AND P0, PT, |R4|, 8.50705917302346158658e+37, PT ;  /* 0x7e8000000400780b */ /* 0x000fe40003f04200 */
[----:B----4-:R-:W-:Y:S02]  /*04d0*/  SEL R14, R14, RZ, P2 ;  /* 0x000000ff0e0e7207 */ /* 0x010fe40001000000 */
[----:B------:R-:W-:-:S03]  /*04e0*/  SEL R16, R16, RZ, P2 ;  /* 0x000000ff10107207 */ /* 0x000fc60001000000 */
[----:B------:R-:W-:Y:S01]  /*04f0*/  FADD R13, R13, R14 ;  /* 0x0000000e0d0d7221 */ /* 0x000fe20000000000 */
[----:B------:R-:W-:Y:S02]  /*0500*/  FSETP.GEU.AND P2, PT, |R4|, 1.175494350822287508e-38, PT ;  /* 0x008000000400780b */ /* 0x000fe40003f4e200 */
[----:B------:R-:W-:Y:S01]  /*0510*/  SEL R18, R18, RZ, P1 ;  /* 0x000000ff12127207 */ /* 0x000fe20000800000 */
[----:B------:R-:W-:Y:S02]  /*0520*/  FADD R13, R13, R16 ;  /* 0x000000100d0d7221 */ /* 0x000fe40000000000 */
[----:B------:R-:W-:Y:S01]  /*0530*/  @P0 FMUL R4, R4, 0.25 ;  /* 0x3e80000004040820 */ /* 0x000fe20000400000 */
[----:B------:R-:W-:Y:S01]  /*0540*/  SEL R21, R21, RZ, P4 ;  /* 0x000000ff15157207 */ /* 0x000fe20002000000 */
[----:B------:R-:W-:Y:S01]  /*0550*/  FADD R18, R13, R18 ;  /* 0x000000120d127221 */ /* 0x000fe20000000000 */
[----:B------:R-:W-:-:S03]  /*0560*/  SEL R19, R19, RZ, P4 ;  /* 0x000000ff13137207 */ /* 0x000fc60002000000 */
[----:B------:R-:W-:Y:S02]  /*0570*/  FADD R18, R18, R21 ;  /* 0x0000001512127221 */ /* 0x000fe40000000000 */
[----:B------:R-:W-:Y:S01]  /*0580*/  @!P2 FMUL R4, R4, 16777216 ;  /* 0x4b8000000404a820 */ /* 0x000fe20000400000 */
[----:B------:R-:W-:Y:S01]  /*0590*/  SEL R20, R20, RZ, P1 ;  /* 0x000000ff14147207 */ /* 0x000fe20000800000 */
[----:B------:R-:W-:-:S04]  /*05a0*/  FADD R19, R18, R19 ;  /* 0x0000001312137221 */ /* 0x000fc80000000000 */
[----:B------:R-:W-:Y:S01]  /*05b0*/  FADD R19, R19, R20 ;  /* 0x0000001413137221 */ /* 0x000fe20000000000 */
[----:B------:R-:W0:Y:S01]  /*05c0*/  MUFU.RCP R4, R4 ;  /* 0x0000000400047308 */ /* 0x000e220000001000 */
[----:B------:R-:W-:Y:S02]  /*05d0*/  SEL R22, R22, RZ, P4 ;  /* 0x000000ff16167207 */ /* 0x000fe40002000000 */
[----:B------:R-:W-:-:S03]  /*05e0*/  SEL R23, R23, RZ, P4 ;  /* 0x000000ff17177207 */ /* 0x000fc60002000000 */
[----:B------:R-:W-:-:S04]  /*05f0*/  FADD R22, R19, R22 ;  /* 0x0000001613167221 */ /* 0x000fc80000000000 */
[----:B------:R-:W-:-:S04]  /*0600*/  FADD R0, R22, R23 ;  /* 0x0000001716007221 */ /* 0x000fc80000000000 */
[----:B------:R-:W-:-:S04]  /*0610*/  @P0 FMUL R0, R0, 0.25 ;  /* 0x3e80000000000820 */ /* 0x000fc80000400000 */
[----:B------:R-:W-:-:S04]  /*0620*/  @!P2 FMUL R0, R0, 16777216 ;  /* 0x4b8000000000a820 */ /* 0x000fc80000400000 */
[----:B0-----:R-:W-:Y:S01]  /*0630*/  FFMA R17, R4, R0, R17 ;  /* 0x0000000004117223 */ /* 0x001fe20000000011 */
[----:B------:R-:W-:Y:S06]  /*0640*/  @P3 EXIT ;  /* 0x000000000000394d */ /* 0x000fec0003800000 */
[----:B------:R-:W-:Y:S01]  /*0650*/  STG.E desc[UR4][R2.64], R17 ;  /* 0x0000001102007986 */ /* 0x000fe2000c101904 */
[----:B------:R-:W-:Y:S05]  /*0660*/  EXIT ;  /* 0x000000000000794d */ /* 0x000fea0003800000 */
.L_x_0:
[----:B------:R-:W-:-:S00]  /*0670*/  BRA `(.L_x_0) ;  /* 0xfffffffc00fc7947 */ /* 0x000fc0000383ffff */
[----:B------:R-:W-:-:S00]  /*0680*/  NOP ;  /* 0x0000000000007918 */ /* 0x000fc00000000000 */
[----:B------:R-:W-:-:S00]  /*0690*/  NOP ;  /* 0x0000000000007918 */ /* 0x000fc00000000000 */
[----:B------:R-:W-:-:S00]  /*06a0*/  NOP ;  /* 0x0000000000007918 */ /* 0x000fc00000000000 */
[----:B------:R-:W-:-:S00]  /*06b0*/  NOP ;  /* 0x0000000000007918 */ /* 0x000fc00000000000 */
[----:B------:R-:W-:-:S00]  /*06c0*/  NOP ;  /* 0x0000000000007918 */ /* 0x000fc00000000000 */
[----:B------:R-:W-:-:S00]  /*06d0*/  NOP ;  /* 0x0000000000007918 */ /* 0x000fc00000000000 */
[----:B------:R-:W-:-:S00]  /*06e0*/  NOP ;  /* 0x0000000000007918 */ /* 0x000fc00000000000 */
[----:B------:R-:W-:-:S00]  /*06f0*/  NOP ;  /* 0x0000000000007918 */ /* 0x000fc00000000000 */
.L_x_1:


//--------------------- .nv.constant0.triton_poi_fused_add_avg_pool2d_34 --------------------------
	.section	.nv.constant0.triton_poi_fused_add_avg_pool2d_34,"a",@progbits
	.sectionflags	@""
	.align	4
.nv.constant0.triton_poi_fused_add_avg_pool2d_34:
	.zero		548
